	.headerflags	@"EF_CUDA_TEXMODE_UNIFIED EF_CUDA_64BIT_ADDRESS EF_CUDA_ACCELERATORS EF_CUDA_SM90 EF_CUDA_VIRTUAL_SM(EF_CUDA_SM90)"
	.elftype	@"ET_EXEC"


//--------------------- .nv.info                  --------------------------
	.section	.nv.info,"",@"SHT_CUDA_INFO"
	.align	4


	//----- nvinfo : EIATTR_REGCOUNT
	.align		4
        /*0000*/ 	.byte	0x04, 0x2f
        /*0002*/ 	.short	(.L_3 - .L_2)
	.align		4
.L_2:
        /*0004*/ 	.word	index@(triton_poi_fused__native_batch_norm_legit_no_training_convolution_relu_4)
        /*0008*/ 	.word	0x00000016


	//----- nvinfo : EIATTR_MIN_STACK_SIZE
	.align		4
.L_3:
        /*000c*/ 	.byte	0x04, 0x12
        /*000e*/ 	.short	(.L_5 - .L_4)
	.align		4
.L_4:
        /*0010*/ 	.word	index@(triton_poi_fused__native_batch_norm_legit_no_training_convolution_relu_4)
        /*0014*/ 	.word	0x00000000


	//----- nvinfo : EIATTR_FRAME_SIZE
	.align		4
.L_5:
        /*0018*/ 	.byte	0x04, 0x11
        /*001a*/ 	.short	(.L_7 - .L_6)
	.align		4
.L_6:
        /*001c*/ 	.word	index@(triton_poi_fused__native_batch_norm_legit_no_training_convolution_relu_4)
        /*0020*/ 	.word	0x00000000


	//----- nvinfo : EIATTR_MIN_STACK_SIZE
	.align		4
.L_7:
        /*0024*/ 	.byte	0x04, 0x12
        /*0026*/ 	.short	(.L_9 - .L_8)
	.align		4
.L_8:
        /*0028*/ 	.word	index@(triton_poi_fused__native_batch_norm_legit_no_training_convolution_relu_4)
        /*002c*/ 	.word	0x00000000
.L_9:


//--------------------- .nv.info.triton_poi_fused__native_batch_norm_legit_no_training_convolution_relu_4 --------------------------
	.section	.nv.info.triton_poi_fused__native_batch_norm_legit_no_training_convolution_relu_4,"",@"SHT_CUDA_INFO"
	.sectionflags	@""
	.align	4


	//----- nvinfo : EIATTR_CUDA_API_VERSION
	.align		4
        /*0000*/ 	.byte	0x04, 0x37
        /*0002*/ 	.short	(.L_11 - .L_10)
.L_10:
        /*0004*/ 	.word	0x0000007c


	//----- nvinfo : EIATTR_KPARAM_INFO
	.align		4
.L_11:
        /*0008*/ 	.byte	0x04, 0x17
        /*000a*/ 	.short	(.L_13 - .L_12)
.L_12:
        /*000c*/ 	.word	0x00000000
        /*0010*/ 	.short	0x0007
        /*0012*/ 	.short	0x0038
        /*0014*/ 	.byte	0x00, 0xf0, 0x11, 0x00


	//----- nvinfo : EIATTR_KPARAM_INFO
	.align		4
.L_13:
        /*0018*/ 	.byte	0x04, 0x17
        /*001a*/ 	.short	(.L_15 - .L_14)
.L_14:
        /*001c*/ 	.word	0x00000000
        /*0020*/ 	.short	0x0006
        /*0022*/ 	.short	0x0030
        /*0024*/ 	.byte	0x00, 0xf4, 0x21, 0x00


	//----- nvinfo : EIATTR_KPARAM_INFO
	.align		4
.L_15:
        /*0028*/ 	.byte	0x04, 0x17
        /*002a*/ 	.short	(.L_17 - .L_16)
.L_16:
        /*002c*/ 	.word	0x00000000
        /*0030*/ 	.short	0x0005
        /*0032*/ 	.short	0x0028
        /*0034*/ 	.byte	0x00, 0xf4, 0x21, 0x00


	//----- nvinfo : EIATTR_KPARAM_INFO
	.align		4
.L_17:
        /*0038*/ 	.byte	0x04, 0x17
        /*003a*/ 	.short	(.L_19 - .L_18)
.L_18:
        /*003c*/ 	.word	0x00000000
        /*0040*/ 	.short	0x0004
        /*0042*/ 	.short	0x0020
        /*0044*/ 	.byte	0x00, 0xf4, 0x21, 0x00


	//----- nvinfo : EIATTR_KPARAM_INFO
	.align		4
.L_19:
        /*0048*/ 	.byte	0x04, 0x17
        /*004a*/ 	.short	(.L_21 - .L_20)
.L_20:
        /*004c*/ 	.word	0x00000000
        /*0050*/ 	.short	0x0003
        /*0052*/ 	.short	0x0018
        /*0054*/ 	.byte	0x00, 0xf4, 0x21, 0x00


	//----- nvinfo : EIATTR_KPARAM_INFO
	.align		4
.L_21:
        /*0058*/ 	.byte	0x04, 0x17
        /*005a*/ 	.short	(.L_23 - .L_22)
.L_22:
        /*005c*/ 	.word	0x00000000
        /*0060*/ 	.short	0x0002
        /*0062*/ 	.short	0x0010
        /*0064*/ 	.byte	0x00, 0xf4, 0x21, 0x00


	//----- nvinfo : EIATTR_KPARAM_INFO
	.align		4
.L_23:
        /*0068*/ 	.byte	0x04, 0x17
        /*006a*/ 	.short	(.L_25 - .L_24)
.L_24:
        /*006c*/ 	.word	0x00000000
        /*0070*/ 	.short	0x0001
        /*0072*/ 	.short	0x0008
        /*0074*/ 	.byte	0x00, 0xf4, 0x21, 0x00


	//----- nvinfo : EIATTR_KPARAM_INFO
	.align		4
.L_25:
        /*0078*/ 	.byte	0x04, 0x17
        /*007a*/ 	.short	(.L_27 - .L_26)
.L_26:
        /*007c*/ 	.word	0x00000000
        /*0080*/ 	.short	0x0000
        /*0082*/ 	.short	0x0000
        /*0084*/ 	.byte	0x00, 0xf4, 0x21, 0x00


	//----- nvinfo : EIATTR_SPARSE_MMA_MASK
	.align		4
.L_27:
        /*0088*/ 	.byte	0x03, 0x50
        /*008a*/ 	.short	0x0000


	//----- nvinfo : EIATTR_MAXREG_COUNT
	.align		4
        /*008c*/ 	.byte	0x03, 0x1b
        /*008e*/ 	.short	0x00ff


	//----- nvinfo : EIATTR_EXIT_INSTR_OFFSETS
	.align		4
        /*0090*/ 	.byte	0x04, 0x1c
        /*0092*/ 	.short	(.L_29 - .L_28)


	//   ....[0]....
.L_28:
        /*0094*/ 	.word	0x000003b0


	//----- nvinfo : EIATTR_REQNTID
	.align		4
.L_29:
        /*0098*/ 	.byte	0x04, 0x10
        /*009a*/ 	.short	(.L_31 - .L_30)
.L_30:
        /*009c*/ 	.word	0x00000100
        /*00a0*/ 	.word	0x00000001
        /*00a4*/ 	.word	0x00000001


	//----- nvinfo : EIATTR_CBANK_PARAM_SIZE
	.align		4
.L_31:
        /*00a8*/ 	.byte	0x03, 0x19
        /*00aa*/ 	.short	0x003c


	//----- nvinfo : EIATTR_PARAM_CBANK
	.align		4
        /*00ac*/ 	.byte	0x04, 0x0a
        /*00ae*/ 	.short	(.L_33 - .L_32)
	.align		4
.L_32:
        /*00b0*/ 	.word	index@(.nv.constant0.triton_poi_fused__native_batch_norm_legit_no_training_convolution_relu_4)
        /*00b4*/ 	.short	0x0210
        /*00b6*/ 	.short	0x003c


	//----- nvinfo : EIATTR_SW_WAR
	.align		4
.L_33:
        /*00b8*/ 	.byte	0x04, 0x36
        /*00ba*/ 	.short	(.L_35 - .L_34)
.L_34:
        /*00bc*/ 	.word	0x00000008
.L_35:


//--------------------- .nv.callgraph             --------------------------
	.section	.nv.callgraph,"",@"SHT_CUDA_CALLGRAPH"
	.align	4
	.sectionentsize	8
	.align		4
        /*0000*/ 	.word	0x00000000
	.align		4
        /*0004*/ 	.word	0xffffffff
	.align		4
        /*0008*/ 	.word	0x00000000
	.align		4
        /*000c*/ 	.word	0xfffffffe
	.align		4
        /*0010*/ 	.word	0x00000000
	.align		4
        /*0014*/ 	.word	0xfffffffd
	.align		4
        /*0018*/ 	.word	0x00000000
	.align		4
        /*001c*/ 	.word	0xfffffffc


//--------------------- .nv.constant4             --------------------------
	.section	.nv.constant4,"a",@progbits
	.align	8
	.align		8
.nv.constant4:
        /*0000*/ 	.dword	_$_str
	.align		8
        /*0008*/ 	.dword	_$_str_$_2


//--------------------- .text.triton_poi_fused__native_batch_norm_legit_no_training_convolution_relu_4 --------------------------
	.section	.text.triton_poi_fused__native_batch_norm_legit_no_training_convolution_relu_4,"ax",@progbits
	.align	128
        .global         triton_poi_fused__native_batch_norm_legit_no_training_convolution_relu_4
        .type           triton_poi_fused__native_batch_norm_legit_no_training_convolution_relu_4,@function
        .size           triton_poi_fused__native_batch_norm_legit_no_training_convolution_relu_4,(.L_x_1 - triton_poi_fused__native_batch_norm_legit_no_training_convolution_relu_4)
        .other          triton_poi_fused__native_batch_norm_legit_no_training_convolution_relu_4,@"STO_CUDA_ENTRY STV_DEFAULT"
triton_poi_fused__native_batch_norm_legit_no_training_convolution_relu_4:
.text.triton_poi_fused__native_batch_norm_legit_no_training_convolution_relu_4:
[----:B------:R-:W-:Y:S01]  /*0000*/  LDC R1, c[0x0][0x28] ;  /* 0x00000a00ff017b82 */ /* 0x000fe20000000800 */
[----:B------:R-:W1:Y:S07]  /*0010*/  S2R R0, SR_TID.X ;  /* 0x0000000000007919 */ /* 0x000e6e0000002100 */
[----:B------:R-:W2:Y:S01]  /*0020*/  LDC.64 R14, c[0x0][0x228] ;  /* 0x00008a00ff0e7b82 */ /* 0x000ea20000000a00 */
[----:B------:R-:W-:Y:S01]  /*0030*/  ULDC.64 UR4, c[0x0][0x208] ;  /* 0x0000820000047ab9 */ /* 0x000fe20000000a00 */
[----:B------:R-:W3:Y:S06]  /*0040*/  S2R R5, SR_CTAID.X ;  /* 0x0000000000057919 */ /* 0x000eec0000002500 */
[----:B------:R-:W4:Y:S08]  /*0050*/  LDC.64 R10, c[0x0][0x218] ;  /* 0x00008600ff0a7b82 */ /* 0x000f300000000a00 */
[----:B------:R-:W5:Y:S08]  /*0060*/  LDC.64 R12, c[0x0][0x220] ;  /* 0x00008800ff0c7b82 */ /* 0x000f700000000a00 */
[----:B------:R-:W5:Y:S01]  /*0070*/  LDC.64 R16, c[0x0][0x230] ;  /* 0x00008c00ff107b82 */ /* 0x000f620000000a00 */
[----:B-1----:R-:W-:-:S02]  /*0080*/  SHF.L.U32 R0, R0, 0x1, RZ ;  /* 0x0000000100007819 */ /* 0x002fc400000006ff */
[----:B---3--:R-:W-:Y:S02]  /*0090*/  SHF.R.S32.HI R3, RZ, 0x16, R5 ;  /* 0x00000016ff037819 */ /* 0x008fe40000011405 */
[----:B------:R-:W-:Y:S02]  /*00a0*/  LOP3.LUT R0, R0, 0x1fe, RZ, 0xc0, !PT ;  /* 0x000001fe00007812 */ /* 0x000fe400078ec0ff */
[----:B------:R-:W-:Y:S02]  /*00b0*/  SGXT R3, R3, 0x1 ;  /* 0x000000010303781a */ /* 0x000fe40000000200 */
[----:B------:R-:W-:Y:S02]  /*00c0*/  LEA R0, R5, R0, 0x9 ;  /* 0x0000000005007211 */ /* 0x000fe400078e48ff */
[----:B------:R-:W1:Y:S02]  /*00d0*/  LDC.64 R4, c[0x0][0x238] ;  /* 0x00008e00ff047b82 */ /* 0x000e640000000a00 */
[----:B------:R-:W-:-:S04]  /*00e0*/  LEA.HI R3, R3, R0, RZ, 0x8 ;  /* 0x0000000003037211 */ /* 0x000fc800078f40ff */
[----:B------:R-:W-:-:S04]  /*00f0*/  SHF.R.S32.HI R3, RZ, 0x8, R3 ;  /* 0x00000008ff037819 */ /* 0x000fc80000011403 */
[----:B------:R-:W-:-:S04]  /*0100*/  LEA.HI R2, R3, R3, RZ, 0x8 ;  /* 0x0000000303027211 */ /* 0x000fc800078f40ff */
[----:B------:R-:W-:-:S04]  /*0110*/  LOP3.LUT R2, R2, 0xffffff00, RZ, 0xc0, !PT ;  /* 0xffffff0002027812 */ /* 0x000fc800078ec0ff */
[----:B------:R-:W-:Y:S02]  /*0120*/  IADD3 R19, R3, -R2, RZ ;  /* 0x8000000203137210 */ /* 0x000fe40007ffe0ff */
[----:B------:R-:W3:Y:S03]  /*0130*/  LDC.64 R2, c[0x0][0x210] ;  /* 0x00008400ff027b82 */ /* 0x000ee60000000a00 */
[----:B--2---:R-:W-:-:S05]  /*0140*/  IMAD.WIDE R14, R19, 0x4, R14 ;  /* 0x00000004130e7825 */ /* 0x004fca00078e020e */
[----:B------:R2:W2:Y:S01]  /*0150*/  LDG.E.EL R18, desc[UR4][R14.64] ;  /* 0x000000040e127981 */ /* 0x0004a2000c2e1900 */
[----:B----4-:R-:W-:-:S04]  /*0160*/  IMAD.WIDE R10, R19, 0x4, R10 ;  /* 0x00000004130a7825 */ /* 0x010fc800078e020a */
[----:B-----5:R-:W-:Y:S01]  /*0170*/  IMAD.WIDE R12, R19, 0x4, R12 ;  /* 0x00000004130c7825 */ /* 0x020fe200078e020c */
[----:B------:R4:W5:Y:S04]  /*0180*/  LDG.E.EL R8, desc[UR4][R10.64] ;  /* 0x000000040a087981 */ /* 0x000968000c2e1900 */
[----:B------:R-:W5:Y:S01]  /*0190*/  LDG.E.EL R9, desc[UR4][R12.64] ;  /* 0x000000040c097981 */ /* 0x000f62000c2e1900 */
[----:B---3--:R-:W-:-:S05]  /*01a0*/  IMAD.WIDE R2, R0, 0x4, R2 ;  /* 0x0000000400027825 */ /* 0x008fca00078e0202 */
[----:B------:R-:W5:Y:S01]  /*01b0*/  LDG.E.64 R6, desc[UR4][R2.64] ;  /* 0x0000000402067981 */ /* 0x000f62000c1e1b00 */
[----:B0-2---:R-:W-:-:S04]  /*01c0*/  IMAD.WIDE R14, R19, 0x4, R16 ;  /* 0x00000004130e7825 */ /* 0x005fc800078e0210 */
[----:B-1----:R-:W-:Y:S02]  /*01d0*/  IMAD.WIDE R16, R19, 0x4, R4 ;  /* 0x0000000413107825 */ /* 0x002fe400078e0204 */
[----:B------:R-:W2:Y:S01]  /*01e0*/  LDG.E.EL R14, desc[UR4][R14.64] ;  /* 0x000000040e0e7981 */ /* 0x000ea2000c2e1900 */
[----:B----4-:R-:W-:Y:S01]  /*01f0*/  HFMA2.MMA R10, -RZ, RZ, 1.625, 0 ;  /* 0x3e800000ff0a7435 */ /* 0x010fe200000001ff */
[----:B------:R-:W0:Y:S02]  /*0200*/  LDC.64 R4, c[0x0][0x240] ;  /* 0x00009000ff047b82 */ /* 0x000e240000000a00 */
[----:B------:R-:W2:Y:S01]  /*0210*/  LDG.E.EL R17, desc[UR4][R16.64] ;  /* 0x0000000410117981 */ /* 0x000ea2000c2e1900 */
[----:B0-----:R-:W-:-:S04]  /*0220*/  IMAD.WIDE R4, R0, 0x4, R4 ;  /* 0x0000000400047825 */ /* 0x001fc800078e0204 */
[----:B------:R-:W-:-:S04]  /*0230*/  FADD R18, R18, 9.9999997473787516356e-06 ;  /* 0x3727c5ac12127421 */ /* 0x000fc80000000000 */
[----:B------:R-:W0:Y:S02]  /*0240*/  MUFU.SQRT R19, R18 ;  /* 0x0000001200137308 */ /* 0x000e240000002000 */
[C---:B0-----:R-:W-:Y:S02]  /*0250*/  FSETP.GT.AND P0, PT, R19.reuse, 8.50705917302346158658e+37, PT ;  /* 0x7e8000001300780b */ /* 0x041fe40003f04000 */
[----:B------:R-:W-:-:S11]  /*0260*/  FSETP.GEU.AND P1, PT, R19, 1.175494350822287508e-38, PT ;  /* 0x008000001300780b */ /* 0x000fd60003f2e000 */
[----:B------:R-:W-:-:S04]  /*0270*/  @P0 FMUL R19, R19, 0.25 ;  /* 0x3e80000013130820 */ /* 0x000fc80000400000 */
[----:B------:R-:W-:-:S06]  /*0280*/  @!P1 FMUL R19, R19, 16777216 ;  /* 0x4b80000013139820 */ /* 0x000fcc0000400000 */
[----:B------:R-:W0:Y:S01]  /*0290*/  MUFU.RCP R19, R19 ;  /* 0x0000001300137308 */ /* 0x000e220000001000 */
[----:B------:R-:W-:Y:S01]  /*02a0*/  FSEL R10, R10, 1, P0 ;  /* 0x3f8000000a0a7808 */ /* 0x000fe20000000000 */
[--C-:B-----5:R-:W-:Y:S01]  /*02b0*/  FADD R6, R6, R8.reuse ;  /* 0x0000000806067221 */ /* 0x120fe20000000000 */
[----:B------:R-:W-:-:S03]  /*02c0*/  FADD R7, R7, R8 ;  /* 0x0000000807077221 */ /* 0x000fc60000000000 */
[----:B------:R-:W-:Y:S01]  /*02d0*/  @!P1 FMUL R10, R10, 16777216 ;  /* 0x4b8000000a0a9820 */ /* 0x000fe20000400000 */
[C---:B------:R-:W-:Y:S01]  /*02e0*/  FADD R8, -R9.reuse, R6 ;  /* 0x0000000609087221 */ /* 0x040fe20000000100 */
[----:B------:R-:W-:Y:S02]  /*02f0*/  FADD R9, -R9, R7 ;  /* 0x0000000709097221 */ /* 0x000fe40000000100 */
[----:B0-----:R-:W-:-:S04]  /*0300*/  FMUL R10, R19, R10 ;  /* 0x0000000a130a7220 */ /* 0x001fc80000400000 */
[-C--:B------:R-:W-:Y:S01]  /*0310*/  FMUL R8, R8, R10.reuse ;  /* 0x0000000a08087220 */ /* 0x080fe20000400000 */
[----:B------:R-:W-:-:S03]  /*0320*/  FMUL R10, R9, R10 ;  /* 0x0000000a090a7220 */ /* 0x000fc60000400000 */
[C-C-:B--2---:R-:W-:Y:S01]  /*0330*/  FFMA R8, R14.reuse, R8, R17.reuse ;  /* 0x000000080e087223 */ /* 0x144fe20000000011 */
[----:B------:R-:W-:-:S04]  /*0340*/  FFMA R10, R14, R10, R17 ;  /* 0x0000000a0e0a7223 */ /* 0x000fc80000000011 */
[----:B------:R-:W-:Y:S02]  /*0350*/  FSETP.GEU.AND P0, PT, R8, RZ, PT ;  /* 0x000000ff0800720b */ /* 0x000fe40003f0e000 */
[----:B------:R-:W-:Y:S02]  /*0360*/  FSETP.GEU.AND P1, PT, R10, RZ, PT ;  /* 0x000000ff0a00720b */ /* 0x000fe40003f2e000 */
[----:B------:R-:W-:Y:S02]  /*0370*/  FSEL R8, R8, RZ, P0 ;  /* 0x000000ff08087208 */ /* 0x000fe40000000000 */
[----:B------:R-:W-:Y:S01]  /*0380*/  FSEL R9, R10, RZ, P1 ;  /* 0x000000ff0a097208 */ /* 0x000fe20000800000 */
[----:B------:R-:W-:Y:S04]  /*0390*/  STG.E.64 desc[UR4][R2.64], R6 ;  /* 0x0000000602007986 */ /* 0x000fe8000c101b04 */
[----:B------:R-:W-:Y:S01]  /*03a0*/  STG.E.64 desc[UR4][R4.64], R8 ;  /* 0x0000000804007986 */ /* 0x000fe2000c101b04 */
[----:B------:R-:W-:Y:S05]  /*03b0*/  EXIT ;  /* 0x000000000000794d */ /* 0x000fea0003800000 */
.L_x_0:
[----:B------:R-:W-:-:S00]  /*03c0*/  BRA `(.L_x_0) ;  /* 0xfffffffc00fc7947 */ /* 0x000fc0000383ffff */
[----:B------:R-:W-:-:S00]  /*03d0*/  NOP ;  /* 0x0000000000007918 */ /* 0x000fc00000000000 */
        /* <DEDUP_REMOVED lines=10> */
.L_x_1:


//--------------------- .nv.global.init           --------------------------
	.section	.nv.global.init,"aw",@progbits
.nv.global.init:
	.type		_$_str,@object
	.size		_$_str,(_$_str_$_2 - _$_str)
_$_str:
        /*0000*/ 	.byte	0x5f, 0x5f, 0x43, 0x55, 0x44, 0x41, 0x5f, 0x46, 0x54, 0x5a, 0x00
	.type		_$_str_$_2,@object
	.size		_$_str_$_2,(.L_1 - _$_str_$_2)
_$_str_$_2:
        /*000b*/ 	.byte	0x5f, 0x5f, 0x43, 0x55, 0x44, 0x41, 0x5f, 0x50, 0x52, 0x45, 0x43, 0x5f, 0x53, 0x51, 0x52, 0x54
        /*001b*/ 	.byte	0x00
.L_1:


//--------------------- .nv.constant0.triton_poi_fused__native_batch_norm_legit_no_training_convolution_relu_4 --------------------------
	.section	.nv.constant0.triton_poi_fused__native_batch_norm_legit_no_training_convolution_relu_4,"a",@progbits
	.sectionflags	@""
	.align	4
.nv.constant0.triton_poi_fused__native_batch_norm_legit_no_training_convolution_relu_4:
	.zero		588
